//
// Generated by NVIDIA NVVM Compiler
//
// Compiler Build ID: CL-36424714
// Cuda compilation tools, release 13.0, V13.0.88
// Based on NVVM 20.0.0
//

.version 9.0
.target sm_100
.address_size 64

	// .globl	_Z12vecAddKernelPKdS0_Pdii

.visible .entry _Z12vecAddKernelPKdS0_Pdii(
	.param .u64 .ptr .align 1 _Z12vecAddKernelPKdS0_Pdii_param_0,
	.param .u64 .ptr .align 1 _Z12vecAddKernelPKdS0_Pdii_param_1,
	.param .u64 .ptr .align 1 _Z12vecAddKernelPKdS0_Pdii_param_2,
	.param .u32 _Z12vecAddKernelPKdS0_Pdii_param_3,
	.param .u32 _Z12vecAddKernelPKdS0_Pdii_param_4
)
{
	.reg .pred 	%p<16>;
	.reg .b32 	%r<21>;
	.reg .b64 	%rd<11>;
	.reg .b64 	%fd<88>;

	ld.param.u64 	%rd4, [_Z12vecAddKernelPKdS0_Pdii_param_0];
	ld.param.u64 	%rd5, [_Z12vecAddKernelPKdS0_Pdii_param_1];
	ld.param.u64 	%rd6, [_Z12vecAddKernelPKdS0_Pdii_param_2];
	ld.param.u32 	%r11, [_Z12vecAddKernelPKdS0_Pdii_param_3];
	ld.param.u32 	%r12, [_Z12vecAddKernelPKdS0_Pdii_param_4];
	setp.lt.s32 	%p1, %r12, 1;
	@%p1 bra 	$L__BB0_17;
	cvta.to.global.u64 	%rd7, %rd4;
	cvta.to.global.u64 	%rd8, %rd5;
	cvta.to.global.u64 	%rd9, %rd6;
	mov.u32 	%r13, %ctaid.x;
	mov.u32 	%r14, %ntid.x;
	mov.u32 	%r15, %tid.x;
	mad.lo.s32 	%r16, %r12, %r13, %r12;
	add.s32 	%r17, %r16, -1;
	mad.lo.s32 	%r1, %r17, %r14, %r15;
	mul.wide.s32 	%rd10, %r1, 8;
	add.s64 	%rd1, %rd7, %rd10;
	add.s64 	%rd2, %rd8, %rd10;
	add.s64 	%rd3, %rd9, %rd10;
	and.b32  	%r2, %r12, 15;
	setp.lt.u32 	%p2, %r12, 16;
	@%p2 bra 	$L__BB0_6;
	and.b32  	%r18, %r12, 2147483632;
	neg.s32 	%r19, %r18;
$L__BB0_3:
	.pragma "nounroll";
	setp.ge.s32 	%p3, %r1, %r11;
	@%p3 bra 	$L__BB0_5;
	ld.global.f64 	%fd1, [%rd1];
	ld.global.f64 	%fd2, [%rd2];
	add.f64 	%fd3, %fd1, %fd2;
	st.global.f64 	[%rd3], %fd3;
	ld.global.f64 	%fd4, [%rd1];
	ld.global.f64 	%fd5, [%rd2];
	add.f64 	%fd6, %fd4, %fd5;
	st.global.f64 	[%rd3], %fd6;
	ld.global.f64 	%fd7, [%rd1];
	ld.global.f64 	%fd8, [%rd2];
	add.f64 	%fd9, %fd7, %fd8;
	st.global.f64 	[%rd3], %fd9;
	ld.global.f64 	%fd10, [%rd1];
	ld.global.f64 	%fd11, [%rd2];
	add.f64 	%fd12, %fd10, %fd11;
	st.global.f64 	[%rd3], %fd12;
	ld.global.f64 	%fd13, [%rd1];
	ld.global.f64 	%fd14, [%rd2];
	add.f64 	%fd15, %fd13, %fd14;
	st.global.f64 	[%rd3], %fd15;
	ld.global.f64 	%fd16, [%rd1];
	ld.global.f64 	%fd17, [%rd2];
	add.f64 	%fd18, %fd16, %fd17;
	st.global.f64 	[%rd3], %fd18;
	ld.global.f64 	%fd19, [%rd1];
	ld.global.f64 	%fd20, [%rd2];
	add.f64 	%fd21, %fd19, %fd20;
	st.global.f64 	[%rd3], %fd21;
	ld.global.f64 	%fd22, [%rd1];
	ld.global.f64 	%fd23, [%rd2];
	add.f64 	%fd24, %fd22, %fd23;
	st.global.f64 	[%rd3], %fd24;
	ld.global.f64 	%fd25, [%rd1];
	ld.global.f64 	%fd26, [%rd2];
	add.f64 	%fd27, %fd25, %fd26;
	st.global.f64 	[%rd3], %fd27;
	ld.global.f64 	%fd28, [%rd1];
	ld.global.f64 	%fd29, [%rd2];
	add.f64 	%fd30, %fd28, %fd29;
	st.global.f64 	[%rd3], %fd30;
	ld.global.f64 	%fd31, [%rd1];
	ld.global.f64 	%fd32, [%rd2];
	add.f64 	%fd33, %fd31, %fd32;
	st.global.f64 	[%rd3], %fd33;
	ld.global.f64 	%fd34, [%rd1];
	ld.global.f64 	%fd35, [%rd2];
	add.f64 	%fd36, %fd34, %fd35;
	st.global.f64 	[%rd3], %fd36;
	ld.global.f64 	%fd37, [%rd1];
	ld.global.f64 	%fd38, [%rd2];
	add.f64 	%fd39, %fd37, %fd38;
	st.global.f64 	[%rd3], %fd39;
	ld.global.f64 	%fd40, [%rd1];
	ld.global.f64 	%fd41, [%rd2];
	add.f64 	%fd42, %fd40, %fd41;
	st.global.f64 	[%rd3], %fd42;
	ld.global.f64 	%fd43, [%rd1];
	ld.global.f64 	%fd44, [%rd2];
	add.f64 	%fd45, %fd43, %fd44;
	st.global.f64 	[%rd3], %fd45;
	ld.global.f64 	%fd46, [%rd1];
	ld.global.f64 	%fd47, [%rd2];
	add.f64 	%fd48, %fd46, %fd47;
	st.global.f64 	[%rd3], %fd48;
$L__BB0_5:
	add.s32 	%r19, %r19, 16;
	setp.ne.s32 	%p4, %r19, 0;
	@%p4 bra 	$L__BB0_3;
$L__BB0_6:
	setp.eq.s32 	%p5, %r2, 0;
	@%p5 bra 	$L__BB0_17;
	setp.ge.s32 	%p6, %r1, %r11;
	and.b32  	%r6, %r12, 7;
	setp.lt.u32 	%p7, %r2, 8;
	or.pred  	%p8, %p7, %p6;
	@%p8 bra 	$L__BB0_9;
	ld.global.f64 	%fd49, [%rd1];
	ld.global.f64 	%fd50, [%rd2];
	add.f64 	%fd51, %fd49, %fd50;
	st.global.f64 	[%rd3], %fd51;
	ld.global.f64 	%fd52, [%rd1];
	ld.global.f64 	%fd53, [%rd2];
	add.f64 	%fd54, %fd52, %fd53;
	st.global.f64 	[%rd3], %fd54;
	ld.global.f64 	%fd55, [%rd1];
	ld.global.f64 	%fd56, [%rd2];
	add.f64 	%fd57, %fd55, %fd56;
	st.global.f64 	[%rd3], %fd57;
	ld.global.f64 	%fd58, [%rd1];
	ld.global.f64 	%fd59, [%rd2];
	add.f64 	%fd60, %fd58, %fd59;
	st.global.f64 	[%rd3], %fd60;
	ld.global.f64 	%fd61, [%rd1];
	ld.global.f64 	%fd62, [%rd2];
	add.f64 	%fd63, %fd61, %fd62;
	st.global.f64 	[%rd3], %fd63;
	ld.global.f64 	%fd64, [%rd1];
	ld.global.f64 	%fd65, [%rd2];
	add.f64 	%fd66, %fd64, %fd65;
	st.global.f64 	[%rd3], %fd66;
	ld.global.f64 	%fd67, [%rd1];
	ld.global.f64 	%fd68, [%rd2];
	add.f64 	%fd69, %fd67, %fd68;
	st.global.f64 	[%rd3], %fd69;
	ld.global.f64 	%fd70, [%rd1];
	ld.global.f64 	%fd71, [%rd2];
	add.f64 	%fd72, %fd70, %fd71;
	st.global.f64 	[%rd3], %fd72;
$L__BB0_9:
	setp.eq.s32 	%p9, %r6, 0;
	@%p9 bra 	$L__BB0_17;
	setp.ge.s32 	%p10, %r1, %r11;
	and.b32  	%r7, %r12, 3;
	setp.lt.u32 	%p11, %r6, 4;
	or.pred  	%p12, %p11, %p10;
	@%p12 bra 	$L__BB0_12;
	ld.global.f64 	%fd73, [%rd1];
	ld.global.f64 	%fd74, [%rd2];
	add.f64 	%fd75, %fd73, %fd74;
	st.global.f64 	[%rd3], %fd75;
	ld.global.f64 	%fd76, [%rd1];
	ld.global.f64 	%fd77, [%rd2];
	add.f64 	%fd78, %fd76, %fd77;
	st.global.f64 	[%rd3], %fd78;
	ld.global.f64 	%fd79, [%rd1];
	ld.global.f64 	%fd80, [%rd2];
	add.f64 	%fd81, %fd79, %fd80;
	st.global.f64 	[%rd3], %fd81;
	ld.global.f64 	%fd82, [%rd1];
	ld.global.f64 	%fd83, [%rd2];
	add.f64 	%fd84, %fd82, %fd83;
	st.global.f64 	[%rd3], %fd84;
$L__BB0_12:
	setp.eq.s32 	%p13, %r7, 0;
	@%p13 bra 	$L__BB0_17;
	neg.s32 	%r20, %r7;
$L__BB0_14:
	.pragma "nounroll";
	setp.ge.s32 	%p14, %r1, %r11;
	@%p14 bra 	$L__BB0_16;
	ld.global.f64 	%fd85, [%rd1];
	ld.global.f64 	%fd86, [%rd2];
	add.f64 	%fd87, %fd85, %fd86;
	st.global.f64 	[%rd3], %fd87;
$L__BB0_16:
	add.s32 	%r20, %r20, 1;
	setp.ne.s32 	%p15, %r20, 0;
	@%p15 bra 	$L__BB0_14;
$L__BB0_17:
	ret;

}


// ===== COMPILED SASS (sm_100) =====

	.target	sm_100

	.elftype	@"ET_EXEC"


//--------------------- .note.nv.tkinfo           --------------------------
	.section	.note.nv.tkinfo,"",@"SHT_NOTE"
	.sectionflags	@"SHF_NOTE_NV_TKINFO"
	.tkinfo
        /*0018*/ 	.word	0x00000002
        /*0030*/ 	.string	""
        /*0030*/ 	.string	"ptxas"
        /*0030*/ 	.string	"Cuda compilation tools, release 13.0, V13.0.88"
        /*0030*/ 	.string	"Build cuda_13.0.r13.0/compiler.36424714_0"
        /*0030*/ 	.string	"-arch sm_100 -m 64 "



//--------------------- .note.nv.cuinfo           --------------------------
	.section	.note.nv.cuinfo,"",@"SHT_NOTE"
	.sectionflags	@"SHF_NOTE_NV_CUINFO"
        /*0018*/ 	.short	0x0002
        /*001a*/ 	.short	0x0064
        /*001c*/ 	.short	0x0082
	.zero		2


//--------------------- .nv.info                  --------------------------
	.section	.nv.info,"",@"SHT_CUDA_INFO"
	.align	4


	//----- nvinfo : EIATTR_REGCOUNT
	.align		4
        /*0000*/ 	.byte	0x04, 0x2f
        /*0002*/ 	.short	(.L_1 - .L_0)
	.align		4
.L_0:
        /*0004*/ 	.word	index@(_Z12vecAddKernelPKdS0_Pdii)
        /*0008*/ 	.word	0x00000016


	//----- nvinfo : EIATTR_FRAME_SIZE
	.align		4
.L_1:
        /*000c*/ 	.byte	0x04, 0x11
        /*000e*/ 	.short	(.L_3 - .L_2)
	.align		4
.L_2:
        /*0010*/ 	.word	index@(_Z12vecAddKernelPKdS0_Pdii)
        /*0014*/ 	.word	0x00000000


	//----- nvinfo : EIATTR_MIN_STACK_SIZE
	.align		4
.L_3:
        /*0018*/ 	.byte	0x04, 0x12
        /*001a*/ 	.short	(.L_5 - .L_4)
	.align		4
.L_4:
        /*001c*/ 	.word	index@(_Z12vecAddKernelPKdS0_Pdii)
        /*0020*/ 	.word	0x00000000
.L_5:


//--------------------- .nv.compat                --------------------------
	.section	.nv.compat,"",@"SHT_CUDA_COMPAT_INFO"
	.align	4
        /*0000*/ 	.byte	0x02, 0x09, 0x00, 0x00, 0x02, 0x02, 0x01, 0x00, 0x02, 0x05, 0x05, 0x00, 0x03, 0x07, 0x01, 0x01
        /*0010*/ 	.byte	0x02, 0x03, 0x00, 0x00, 0x02, 0x06, 0x01, 0x00, 0x04, 0x0b, 0x08, 0x00, 0x01, 0x00, 0x00, 0x00
        /*0020*/ 	.byte	0x00, 0x00, 0x00, 0x00


//--------------------- .nv.info._Z12vecAddKernelPKdS0_Pdii --------------------------
	.section	.nv.info._Z12vecAddKernelPKdS0_Pdii,"",@"SHT_CUDA_INFO"
	.sectionflags	@""
	.align	4


	//----- nvinfo : EIATTR_CUDA_API_VERSION
	.align		4
        /*0000*/ 	.byte	0x04, 0x37
        /*0002*/ 	.short	(.L_7 - .L_6)
.L_6:
        /*0004*/ 	.word	0x00000082


	//----- nvinfo : EIATTR_KPARAM_INFO
	.align		4
.L_7:
        /*0008*/ 	.byte	0x04, 0x17
        /*000a*/ 	.short	(.L_9 - .L_8)
.L_8:
        /*000c*/ 	.word	0x00000000
        /*0010*/ 	.short	0x0004
        /*0012*/ 	.short	0x001c
        /*0014*/ 	.byte	0x00, 0xf0, 0x11, 0x00


	//----- nvinfo : EIATTR_KPARAM_INFO
	.align		4
.L_9:
        /*0018*/ 	.byte	0x04, 0x17
        /*001a*/ 	.short	(.L_11 - .L_10)
.L_10:
        /*001c*/ 	.word	0x00000000
        /*0020*/ 	.short	0x0003
        /*0022*/ 	.short	0x0018
        /*0024*/ 	.byte	0x00, 0xf0, 0x11, 0x00


	//----- nvinfo : EIATTR_KPARAM_INFO
	.align		4
.L_11:
        /*0028*/ 	.byte	0x04, 0x17
        /*002a*/ 	.short	(.L_13 - .L_12)
.L_12:
        /*002c*/ 	.word	0x00000000
        /*0030*/ 	.short	0x0002
        /*0032*/ 	.short	0x0010
        /*0034*/ 	.byte	0x00, 0xf5, 0x21, 0x00


	//----- nvinfo : EIATTR_KPARAM_INFO
	.align		4
.L_13:
        /*0038*/ 	.byte	0x04, 0x17
        /*003a*/ 	.short	(.L_15 - .L_14)
.L_14:
        /*003c*/ 	.word	0x00000000
        /*0040*/ 	.short	0x0001
        /*0042*/ 	.short	0x0008
        /*0044*/ 	.byte	0x00, 0xf5, 0x21, 0x00


	//----- nvinfo : EIATTR_KPARAM_INFO
	.align		4
.L_15:
        /*0048*/ 	.byte	0x04, 0x17
        /*004a*/ 	.short	(.L_17 - .L_16)
.L_16:
        /*004c*/ 	.word	0x00000000
        /*0050*/ 	.short	0x0000
        /*0052*/ 	.short	0x0000
        /*0054*/ 	.byte	0x00, 0xf5, 0x21, 0x00


	//----- nvinfo : EIATTR_SPARSE_MMA_MASK
	.align		4
.L_17:
        /*0058*/ 	.byte	0x03, 0x50
        /*005a*/ 	.short	0x0000


	//----- nvinfo : EIATTR_MAXREG_COUNT
	.align		4
        /*005c*/ 	.byte	0x03, 0x1b
        /*005e*/ 	.short	0x00ff


	//----- nvinfo : EIATTR_MERCURY_ISA_VERSION
	.align		4
        /*0060*/ 	.byte	0x03, 0x5f
        /*0062*/ 	.short	0x0101


	//----- nvinfo : EIATTR_VRC_CTA_INIT_COUNT
	.align		4
        /*0064*/ 	.byte	0x02, 0x4a
	.zero		1
	.zero		1


	//----- nvinfo : EIATTR_EXIT_INSTR_OFFSETS
	.align		4
        /*0068*/ 	.byte	0x04, 0x1c
        /*006a*/ 	.short	(.L_19 - .L_18)


	//   ....[0]....
.L_18:
        /*006c*/ 	.word	0x00000030


	//   ....[1]....
        /*0070*/ 	.word	0x000005f0


	//   ....[2]....
        /*0074*/ 	.word	0x00000880


	//   ....[3]....
        /*0078*/ 	.word	0x000009f0


	//   ....[4]....
        /*007c*/ 	.word	0x00000ab0


	//----- nvinfo : EIATTR_CRS_STACK_SIZE
	.align		4
.L_19:
        /*0080*/ 	.byte	0x04, 0x1e
        /*0082*/ 	.short	(.L_21 - .L_20)
.L_20:
        /*0084*/ 	.word	0x00000000


	//----- nvinfo : EIATTR_CBANK_PARAM_SIZE
	.align		4
.L_21:
        /*0088*/ 	.byte	0x03, 0x19
        /*008a*/ 	.short	0x0020


	//----- nvinfo : EIATTR_PARAM_CBANK
	.align		4
        /*008c*/ 	.byte	0x04, 0x0a
        /*008e*/ 	.short	(.L_23 - .L_22)
	.align		4
.L_22:
        /*0090*/ 	.word	index@(.nv.constant0._Z12vecAddKernelPKdS0_Pdii)
        /*0094*/ 	.short	0x0380
        /*0096*/ 	.short	0x0020


	//----- nvinfo : EIATTR_SW_WAR
	.align		4
.L_23:
        /*0098*/ 	.byte	0x04, 0x36
        /*009a*/ 	.short	(.L_25 - .L_24)
.L_24:
        /*009c*/ 	.word	0x00000008
.L_25:


//--------------------- .nv.callgraph             --------------------------
	.section	.nv.callgraph,"",@"SHT_CUDA_CALLGRAPH"
	.align	4
	.sectionentsize	8
	.align		4
        /*0000*/ 	.word	0x00000000
	.align		4
        /*0004*/ 	.word	0xffffffff
	.align		4
        /*0008*/ 	.word	0x00000000
	.align		4
        /*000c*/ 	.word	0xfffffffe
	.align		4
        /*0010*/ 	.word	0x00000000
	.align		4
        /*0014*/ 	.word	0xfffffffd
	.align		4
        /*0018*/ 	.word	0x00000000
	.align		4
        /*001c*/ 	.word	0xfffffffc


//--------------------- .text._Z12vecAddKernelPKdS0_Pdii --------------------------
	.section	.text._Z12vecAddKernelPKdS0_Pdii,"ax",@progbits
	.align	128
        .global         _Z12vecAddKernelPKdS0_Pdii
        .type           _Z12vecAddKernelPKdS0_Pdii,@function
        .size           _Z12vecAddKernelPKdS0_Pdii,(.L_x_12 - _Z12vecAddKernelPKdS0_Pdii)
        .other          _Z12vecAddKernelPKdS0_Pdii,@"STO_CUDA_ENTRY STV_DEFAULT"
_Z12vecAddKernelPKdS0_Pdii:
.text._Z12vecAddKernelPKdS0_Pdii:
[----:B------:R-:W-:Y:S08]  /*0000*/  LDC R1, c[0x0][0x37c] ;  /* 0x0000df00ff017b82 */ /* 0x000ff00000000800 */
[----:B------:R-:W0:Y:S02]  /*0010*/  LDC R11, c[0x0][0x39c] ;  /* 0x0000e700ff0b7b82 */ /* 0x000e240000000800 */
[----:B0-----:R-:W-:-:S13]  /*0020*/  ISETP.GE.AND P0, PT, R11, 0x1, PT ;  /* 0x000000010b00780c */ /* 0x001fda0003f06270 */
[----:B------:R-:W-:Y:S05]  /*0030*/  @!P0 EXIT ;  /* 0x000000000000894d */ /* 0x000fea0003800000 */
[----:B------:R-:W0:Y:S01]  /*0040*/  S2R R0, SR_CTAID.X ;  /* 0x0000000000007919 */ /* 0x000e220000002500 */
[----:B------:R-:W1:Y:S01]  /*0050*/  LDC.64 R2, c[0x0][0x380] ;  /* 0x0000e000ff027b82 */ /* 0x000e620000000a00 */
[----:B------:R-:W2:Y:S01]  /*0060*/  LDCU UR4, c[0x0][0x360] ;  /* 0x00006c00ff0477ac */ /* 0x000ea20008000800 */
[C---:B------:R-:W-:Y:S01]  /*0070*/  ISETP.GE.U32.AND P0, PT, R11.reuse, 0x10, PT ;  /* 0x000000100b00780c */ /* 0x040fe20003f06070 */
[----:B------:R-:W2:Y:S01]  /*0080*/  S2R R9, SR_TID.X ;  /* 0x0000000000097919 */ /* 0x000ea20000002100 */
[----:B------:R-:W-:Y:S01]  /*0090*/  LOP3.LUT R8, R11, 0xf, RZ, 0xc0, !PT ;  /* 0x0000000f0b087812 */ /* 0x000fe200078ec0ff */
[----:B------:R-:W3:Y:S03]  /*00a0*/  LDCU.64 UR6, c[0x0][0x358] ;  /* 0x00006b00ff0677ac */ /* 0x000ee60008000a00 */
[----:B------:R-:W4:Y:S08]  /*00b0*/  LDC.64 R4, c[0x0][0x388] ;  /* 0x0000e200ff047b82 */ /* 0x000f300000000a00 */
[----:B------:R-:W5:Y:S01]  /*00c0*/  LDC.64 R6, c[0x0][0x390] ;  /* 0x0000e400ff067b82 */ /* 0x000f620000000a00 */
[----:B0-----:R-:W-:-:S04]  /*00d0*/  IMAD R0, R0, R11, R11 ;  /* 0x0000000b00007224 */ /* 0x001fc800078e020b */
[----:B------:R-:W-:-:S04]  /*00e0*/  VIADD R0, R0, 0xffffffff ;  /* 0xffffffff00007836 */ /* 0x000fc80000000000 */
[----:B--2---:R-:W-:-:S04]  /*00f0*/  IMAD R9, R0, UR4, R9 ;  /* 0x0000000400097c24 */ /* 0x004fc8000f8e0209 */
[----:B-1----:R-:W-:-:S04]  /*0100*/  IMAD.WIDE R2, R9, 0x8, R2 ;  /* 0x0000000809027825 */ /* 0x002fc800078e0202 */
[----:B----4-:R-:W-:-:S04]  /*0110*/  IMAD.WIDE R4, R9, 0x8, R4 ;  /* 0x0000000809047825 */ /* 0x010fc800078e0204 */
[----:B-----5:R-:W-:Y:S01]  /*0120*/  IMAD.WIDE R6, R9, 0x8, R6 ;  /* 0x0000000809067825 */ /* 0x020fe200078e0206 */
[----:B---3--:R-:W-:Y:S06]  /*0130*/  @!P0 BRA `(.L_x_0) ;  /* 0x0000000400288947 */ /* 0x008fec0003800000 */
[----:B------:R-:W0:Y:S01]  /*0140*/  LDCU UR4, c[0x0][0x398] ;  /* 0x00007300ff0477ac */ /* 0x000e220008000800 */
[----:B------:R-:W-:-:S05]  /*0150*/  LOP3.LUT R0, R11, 0x7ffffff0, RZ, 0xc0, !PT ;  /* 0x7ffffff00b007812 */ /* 0x000fca00078ec0ff */
[----:B------:R-:W-:Y:S01]  /*0160*/  IMAD.MOV R0, RZ, RZ, -R0 ;  /* 0x000000ffff007224 */ /* 0x000fe200078e0a00 */
[----:B0-----:R-:W-:-:S13]  /*0170*/  ISETP.GE.AND P0, PT, R9, UR4, PT ;  /* 0x0000000409007c0c */ /* 0x001fda000bf06270 */
.L_x_3:
[----:B------:R-:W-:Y:S01]  /*0180*/  VIADD R0, R0, 0x10 ;  /* 0x0000001000007836 */ /* 0x000fe20000000000 */
[----:B------:R-:W-:Y:S04]  /*0190*/  BSSY.RECONVERGENT B0, `(.L_x_1) ;  /* 0x0000043000007945 */ /* 0x000fe80003800200 */
[----:B------:R-:W-:Y:S01]  /*01a0*/  ISETP.NE.AND P1, PT, R0, RZ, PT ;  /* 0x000000ff0000720c */ /* 0x000fe20003f25270 */
[----:B0-----:R-:W-:-:S12]  /*01b0*/  @P0 BRA `(.L_x_2) ;  /* 0x0000000400000947 */ /* 0x001fd80003800000 */
[----:B------:R-:W2:Y:S04]  /*01c0*/  LDG.E.64 R10, desc[UR6][R2.64] ;  /* 0x00000006020a7981 */ /* 0x000ea8000c1e1b00 */
[----:B------:R-:W2:Y:S02]  /*01d0*/  LDG.E.64 R12, desc[UR6][R4.64] ;  /* 0x00000006040c7981 */ /* 0x000ea4000c1e1b00 */
[----:B--2---:R-:W-:-:S07]  /*01e0*/  DADD R10, R10, R12 ;  /* 0x000000000a0a7229 */ /* 0x004fce000000000c */
[----:B------:R0:W-:Y:S04]  /*01f0*/  STG.E.64 desc[UR6][R6.64], R10 ;  /* 0x0000000a06007986 */ /* 0x0001e8000c101b06 */
        /* <DEDUP_REMOVED lines=8> */
[----:B------:R-:W3:Y:S04]  /*0280*/  LDG.E.64 R16, desc[UR6][R2.64] ;  /* 0x0000000602107981 */ /* 0x000ee8000c1e1b00 */
[----:B------:R-:W3:Y:S02]  /*0290*/  LDG.E.64 R18, desc[UR6][R4.64] ;  /* 0x0000000604127981 */ /* 0x000ee4000c1e1b00 */
[----:B---3--:R-:W-:-:S07]  /*02a0*/  DADD R16, R16, R18 ;  /* 0x0000000010107229 */ /* 0x008fce0000000012 */
[----:B------:R3:W-:Y:S04]  /*02b0*/  STG.E.64 desc[UR6][R6.64], R16 ;  /* 0x0000001006007986 */ /* 0x0007e8000c101b06 */
[----:B0-----:R-:W4:Y:S04]  /*02c0*/  LDG.E.64 R10, desc[UR6][R2.64] ;  /* 0x00000006020a7981 */ /* 0x001f28000c1e1b00 */
[----:B------:R-:W4:Y:S02]  /*02d0*/  LDG.E.64 R18, desc[UR6][R4.64] ;  /* 0x0000000604127981 */ /* 0x000f24000c1e1b00 */
[----:B----4-:R-:W-:-:S07]  /*02e0*/  DADD R10, R10, R18 ;  /* 0x000000000a0a7229 */ /* 0x010fce0000000012 */
[----:B------:R0:W-:Y:S04]  /*02f0*/  STG.E.64 desc[UR6][R6.64], R10 ;  /* 0x0000000a06007986 */ /* 0x0001e8000c101b06 */
[----:B-1----:R-:W4:Y:S04]  /*0300*/  LDG.E.64 R12, desc[UR6][R2.64] ;  /* 0x00000006020c7981 */ /* 0x002f28000c1e1b00 */
[----:B------:R-:W4:Y:S02]  /*0310*/  LDG.E.64 R18, desc[UR6][R4.64] ;  /* 0x0000000604127981 */ /* 0x000f24000c1e1b00 */
[----:B----4-:R-:W-:-:S07]  /*0320*/  DADD R12, R12, R18 ;  /* 0x000000000c0c7229 */ /* 0x010fce0000000012 */
[----:B------:R1:W-:Y:S04]  /*0330*/  STG.E.64 desc[UR6][R6.64], R12 ;  /* 0x0000000c06007986 */ /* 0x0003e8000c101b06 */
[----:B--2---:R-:W2:Y:S04]  /*0340*/  LDG.E.64 R14, desc[UR6][R2.64] ;  /* 0x00000006020e7981 */ /* 0x004ea8000c1e1b00 */
[----:B------:R-:W2:Y:S02]  /*0350*/  LDG.E.64 R18, desc[UR6][R4.64] ;  /* 0x0000000604127981 */ /* 0x000ea4000c1e1b00 */
[----:B--2---:R-:W-:-:S07]  /*0360*/  DADD R14, R14, R18 ;  /* 0x000000000e0e7229 */ /* 0x004fce0000000012 */
[----:B------:R2:W-:Y:S04]  /*0370*/  STG.E.64 desc[UR6][R6.64], R14 ;  /* 0x0000000e06007986 */ /* 0x0005e8000c101b06 */
[----:B---3--:R-:W3:Y:S04]  /*0380*/  LDG.E.64 R16, desc[UR6][R2.64] ;  /* 0x0000000602107981 */ /* 0x008ee8000c1e1b00 */
        /* <DEDUP_REMOVED lines=31> */
[----:B---3--:R-:W2:Y:S04]  /*0580*/  LDG.E.64 R16, desc[UR6][R2.64] ;  /* 0x0000000602107981 */ /* 0x008ea8000c1e1b00 */
[----:B------:R-:W2:Y:S02]  /*0590*/  LDG.E.64 R18, desc[UR6][R4.64] ;  /* 0x0000000604127981 */ /* 0x000ea4000c1e1b00 */
[----:B--2---:R-:W-:-:S07]  /*05a0*/  DADD R16, R16, R18 ;  /* 0x0000000010107229 */ /* 0x004fce0000000012 */
[----:B------:R0:W-:Y:S04]  /*05b0*/  STG.E.64 desc[UR6][R6.64], R16 ;  /* 0x0000001006007986 */ /* 0x0001e8000c101b06 */
.L_x_2:
[----:B------:R-:W-:Y:S05]  /*05c0*/  BSYNC.RECONVERGENT B0 ;  /* 0x0000000000007941 */ /* 0x000fea0003800200 */
.L_x_1:
[----:B------:R-:W-:Y:S05]  /*05d0*/  @P1 BRA `(.L_x_3) ;  /* 0xfffffff800e81947 */ /* 0x000fea000383ffff */
.L_x_0:
[----:B------:R-:W-:-:S13]  /*05e0*/  ISETP.NE.AND P0, PT, R8, RZ, PT ;  /* 0x000000ff0800720c */ /* 0x000fda0003f05270 */
[----:B------:R-:W-:Y:S05]  /*05f0*/  @!P0 EXIT ;  /* 0x000000000000894d */ /* 0x000fea0003800000 */
[----:B0-----:R-:W0:Y:S01]  /*0600*/  LDC.64 R10, c[0x0][0x398] ;  /* 0x0000e600ff0a7b82 */ /* 0x001e220000000a00 */
[----:B------:R-:W-:Y:S01]  /*0610*/  BSSY.RECONVERGENT B0, `(.L_x_4) ;  /* 0x0000026000007945 */ /* 0x000fe20003800200 */
[----:B0-----:R-:W-:Y:S02]  /*0620*/  ISETP.GE.AND P0, PT, R9, R10, PT ;  /* 0x0000000a0900720c */ /* 0x001fe40003f06270 */
[----:B------:R-:W-:Y:S02]  /*0630*/  LOP3.LUT R0, R11, 0x7, RZ, 0xc0, !PT ;  /* 0x000000070b007812 */ /* 0x000fe400078ec0ff */
[----:B------:R-:W-:Y:S02]  /*0640*/  ISETP.LT.U32.OR P1, PT, R8, 0x8, P0 ;  /* 0x000000080800780c */ /* 0x000fe40000721470 */
[----:B------:R-:W-:-:S11]  /*0650*/  ISETP.NE.AND P2, PT, R0, RZ, PT ;  /* 0x000000ff0000720c */ /* 0x000fd60003f45270 */
[----:B------:R-:W-:Y:S05]  /*0660*/  @P1 BRA `(.L_x_5) ;  /* 0x0000000000801947 */ /* 0x000fea0003800000 */
        /* <DEDUP_REMOVED lines=32> */
.L_x_5:
[----:B------:R-:W-:Y:S05]  /*0870*/  BSYNC.RECONVERGENT B0 ;  /* 0x0000000000007941 */ /* 0x000fea0003800200 */
.L_x_4:
[----:B------:R-:W-:Y:S05]  /*0880*/  @!P2 EXIT ;  /* 0x000000000000a94d */ /* 0x000fea0003800000 */
[----:B------:R-:W-:Y:S01]  /*0890*/  ISETP.LT.U32.OR P1, PT, R0, 0x4, P0 ;  /* 0x000000040000780c */ /* 0x000fe20000721470 */
[----:B------:R-:W-:Y:S01]  /*08a0*/  BSSY.RECONVERGENT B0, `(.L_x_6) ;  /* 0x0000014000007945 */ /* 0x000fe20003800200 */
[----:B------:R-:W-:-:S04]  /*08b0*/  LOP3.LUT R11, R11, 0x3, RZ, 0xc0, !PT ;  /* 0x000000030b0b7812 */ /* 0x000fc800078ec0ff */
[----:B------:R-:W-:-:S07]  /*08c0*/  ISETP.NE.AND P2, PT, R11, RZ, PT ;  /* 0x000000ff0b00720c */ /* 0x000fce0003f45270 */
[----:B------:R-:W-:Y:S06]  /*08d0*/  @P1 BRA `(.L_x_7) ;  /* 0x0000000000401947 */ /* 0x000fec0003800000 */
[----:B0-----:R-:W2:Y:S04]  /*08e0*/  LDG.E.64 R8, desc[UR6][R2.64] ;  /* 0x0000000602087981 */ /* 0x001ea8000c1e1b00 */
        /* <DEDUP_REMOVED lines=15> */
.L_x_7:
[----:B------:R-:W-:Y:S05]  /*09e0*/  BSYNC.RECONVERGENT B0 ;  /* 0x0000000000007941 */ /* 0x000fea0003800200 */
.L_x_6:
[----:B------:R-:W-:Y:S05]  /*09f0*/  @!P2 EXIT ;  /* 0x000000000000a94d */ /* 0x000fea0003800000 */
[----:B------:R-:W-:-:S07]  /*0a00*/  IMAD.MOV R0, RZ, RZ, -R11 ;  /* 0x000000ffff007224 */ /* 0x000fce00078e0a0b */
.L_x_10:
[----:B------:R-:W-:Y:S01]  /*0a10*/  VIADD R0, R0, 0x1 ;  /* 0x0000000100007836 */ /* 0x000fe20000000000 */
[----:B------:R-:W-:Y:S04]  /*0a20*/  BSSY.RECONVERGENT B0, `(.L_x_8) ;  /* 0x0000007000007945 */ /* 0x000fe80003800200 */
[----:B------:R-:W-:Y:S01]  /*0a30*/  ISETP.NE.AND P1, PT, R0, RZ, PT ;  /* 0x000000ff0000720c */ /* 0x000fe20003f25270 */
[----:B--2---:R-:W-:-:S12]  /*0a40*/  @P0 BRA `(.L_x_9) ;  /* 0x0000000000100947 */ /* 0x004fd80003800000 */
[----:B01----:R-:W2:Y:S04]  /*0a50*/  LDG.E.64 R8, desc[UR6][R2.64] ;  /* 0x0000000602087981 */ /* 0x003ea8000c1e1b00 */
[----:B------:R-:W2:Y:S02]  /*0a60*/  LDG.E.64 R10, desc[UR6][R4.64] ;  /* 0x00000006040a7981 */ /* 0x000ea4000c1e1b00 */
[----:B--2---:R-:W-:-:S07]  /*0a70*/  DADD R8, R8, R10 ;  /* 0x0000000008087229 */ /* 0x004fce000000000a */
[----:B------:R2:W-:Y:S04]  /*0a80*/  STG.E.64 desc[UR6][R6.64], R8 ;  /* 0x0000000806007986 */ /* 0x0005e8000c101b06 */
.L_x_9:
[----:B------:R-:W-:Y:S05]  /*0a90*/  BSYNC.RECONVERGENT B0 ;  /* 0x0000000000007941 */ /* 0x000fea0003800200 */
.L_x_8:
[----:B------:R-:W-:Y:S05]  /*0aa0*/  @P1 BRA `(.L_x_10) ;  /* 0xfffffffc00d81947 */ /* 0x000fea000383ffff */
[----:B------:R-:W-:Y:S05]  /*0ab0*/  EXIT ;  /* 0x000000000000794d */ /* 0x000fea0003800000 */
.L_x_11:
[----:B------:R-:W-:-:S00]  /*0ac0*/  BRA `(.L_x_11) ;  /* 0xfffffffc00fc7947 */ /* 0x000fc0000383ffff */
[----:B------:R-:W-:-:S00]  /*0ad0*/  NOP ;  /* 0x0000000000007918 */ /* 0x000fc00000000000 */
        /* <DEDUP_REMOVED lines=10> */
.L_x_12:


//--------------------- .nv.shared.reserved.0     --------------------------
	.section	.nv.shared.reserved.0,"aw",@nobits
	.weak		__nv_reservedSMEM_offset_0_alias
	.size		__nv_reservedSMEM_offset_0_alias, 0, 64
	.other		__nv_reservedSMEM_offset_0_alias,@"STO_CUDA_RESERVED_SHARED STV_DEFAULT"
__nv_reservedSMEM_offset_0_alias:
	.zero		0
	.zero		64


//--------------------- .nv.constant0._Z12vecAddKernelPKdS0_Pdii --------------------------
	.section	.nv.constant0._Z12vecAddKernelPKdS0_Pdii,"a",@progbits
	.sectionflags	@""
	.align	4
.nv.constant0._Z12vecAddKernelPKdS0_Pdii:
	.zero		928


//--------------------- SYMBOLS --------------------------

	.type		.nv.reservedSmem.offset0,@object
	.size		.nv.reservedSmem.offset0,0x4
